//
// Generated by NVIDIA NVVM Compiler
//
// Compiler Build ID: CL-36424714
// Cuda compilation tools, release 13.0, V13.0.88
// Based on NVVM 20.0.0
//

.version 9.0
.target sm_100
.address_size 64

	// .globl	_Z7kernel2iiiPdS_S_

.visible .entry _Z7kernel2iiiPdS_S_(
	.param .u32 _Z7kernel2iiiPdS_S__param_0,
	.param .u32 _Z7kernel2iiiPdS_S__param_1,
	.param .u32 _Z7kernel2iiiPdS_S__param_2,
	.param .u64 .ptr .align 1 _Z7kernel2iiiPdS_S__param_3,
	.param .u64 .ptr .align 1 _Z7kernel2iiiPdS_S__param_4,
	.param .u64 .ptr .align 1 _Z7kernel2iiiPdS_S__param_5
)
{
	.reg .pred 	%p<13>;
	.reg .b32 	%r<41>;
	.reg .b64 	%rd<53>;
	.reg .b64 	%fd<68>;

	ld.param.u32 	%r20, [_Z7kernel2iiiPdS_S__param_0];
	ld.param.u32 	%r18, [_Z7kernel2iiiPdS_S__param_1];
	ld.param.u32 	%r19, [_Z7kernel2iiiPdS_S__param_2];
	ld.param.u64 	%rd7, [_Z7kernel2iiiPdS_S__param_3];
	ld.param.u64 	%rd8, [_Z7kernel2iiiPdS_S__param_4];
	ld.param.u64 	%rd6, [_Z7kernel2iiiPdS_S__param_5];
	cvta.to.global.u64 	%rd1, %rd8;
	cvta.to.global.u64 	%rd2, %rd7;
	mov.u32 	%r21, %ctaid.x;
	mov.u32 	%r22, %ntid.x;
	mov.u32 	%r23, %tid.x;
	mad.lo.s32 	%r1, %r21, %r22, %r23;
	mov.u32 	%r24, %ctaid.y;
	mov.u32 	%r25, %ntid.y;
	mov.u32 	%r26, %tid.y;
	mad.lo.s32 	%r2, %r24, %r25, %r26;
	setp.ge.s32 	%p1, %r2, %r20;
	setp.ge.s32 	%p2, %r1, %r18;
	or.pred  	%p3, %p1, %p2;
	@%p3 bra 	$L__BB0_14;
	setp.lt.s32 	%p4, %r19, 1;
	mov.f64 	%fd67, 0d0000000000000000;
	@%p4 bra 	$L__BB0_13;
	mul.lo.s32 	%r3, %r19, %r2;
	and.b32  	%r4, %r19, 7;
	setp.lt.u32 	%p5, %r19, 8;
	mov.f64 	%fd67, 0d0000000000000000;
	mov.b32 	%r39, 0;
	@%p5 bra 	$L__BB0_5;
	and.b32  	%r39, %r19, 2147483640;
	neg.s32 	%r37, %r39;
	shl.b32 	%r7, %r18, 3;
	mul.wide.u32 	%rd9, %r3, 8;
	add.s64 	%rd10, %rd9, %rd2;
	add.s64 	%rd52, %rd10, 32;
	mov.f64 	%fd67, 0d0000000000000000;
	mul.wide.s32 	%rd13, %r18, 8;
	mov.u32 	%r36, %r1;
$L__BB0_4:
	.pragma "nounroll";
	ld.global.f64 	%fd17, [%rd52+-32];
	mul.wide.s32 	%rd11, %r36, 8;
	add.s64 	%rd12, %rd1, %rd11;
	ld.global.f64 	%fd18, [%rd12];
	fma.rn.f64 	%fd19, %fd17, %fd18, %fd67;
	ld.global.f64 	%fd20, [%rd52+-24];
	add.s64 	%rd14, %rd12, %rd13;
	ld.global.f64 	%fd21, [%rd14];
	fma.rn.f64 	%fd22, %fd20, %fd21, %fd19;
	ld.global.f64 	%fd23, [%rd52+-16];
	add.s64 	%rd15, %rd14, %rd13;
	ld.global.f64 	%fd24, [%rd15];
	fma.rn.f64 	%fd25, %fd23, %fd24, %fd22;
	ld.global.f64 	%fd26, [%rd52+-8];
	add.s64 	%rd16, %rd15, %rd13;
	ld.global.f64 	%fd27, [%rd16];
	fma.rn.f64 	%fd28, %fd26, %fd27, %fd25;
	ld.global.f64 	%fd29, [%rd52];
	add.s64 	%rd17, %rd16, %rd13;
	ld.global.f64 	%fd30, [%rd17];
	fma.rn.f64 	%fd31, %fd29, %fd30, %fd28;
	ld.global.f64 	%fd32, [%rd52+8];
	add.s64 	%rd18, %rd17, %rd13;
	ld.global.f64 	%fd33, [%rd18];
	fma.rn.f64 	%fd34, %fd32, %fd33, %fd31;
	ld.global.f64 	%fd35, [%rd52+16];
	add.s64 	%rd19, %rd18, %rd13;
	ld.global.f64 	%fd36, [%rd19];
	fma.rn.f64 	%fd37, %fd35, %fd36, %fd34;
	ld.global.f64 	%fd38, [%rd52+24];
	add.s64 	%rd20, %rd19, %rd13;
	ld.global.f64 	%fd39, [%rd20];
	fma.rn.f64 	%fd67, %fd38, %fd39, %fd37;
	add.s32 	%r37, %r37, 8;
	add.s32 	%r36, %r36, %r7;
	add.s64 	%rd52, %rd52, 64;
	setp.ne.s32 	%p6, %r37, 0;
	@%p6 bra 	$L__BB0_4;
$L__BB0_5:
	setp.eq.s32 	%p7, %r4, 0;
	@%p7 bra 	$L__BB0_13;
	and.b32  	%r13, %r19, 3;
	setp.lt.u32 	%p8, %r4, 4;
	@%p8 bra 	$L__BB0_8;
	add.s32 	%r28, %r39, %r3;
	mul.wide.u32 	%rd21, %r28, 8;
	add.s64 	%rd22, %rd2, %rd21;
	ld.global.f64 	%fd41, [%rd22];
	mad.lo.s32 	%r29, %r39, %r18, %r1;
	mul.wide.s32 	%rd23, %r29, 8;
	add.s64 	%rd24, %rd1, %rd23;
	ld.global.f64 	%fd42, [%rd24];
	fma.rn.f64 	%fd43, %fd41, %fd42, %fd67;
	cvt.u64.u32 	%rd25, %r3;
	cvt.u64.u32 	%rd26, %r39;
	add.s64 	%rd27, %rd26, %rd25;
	shl.b64 	%rd28, %rd27, 3;
	add.s64 	%rd29, %rd2, %rd28;
	ld.global.f64 	%fd44, [%rd29+8];
	mul.wide.s32 	%rd30, %r18, 8;
	add.s64 	%rd31, %rd24, %rd30;
	ld.global.f64 	%fd45, [%rd31];
	fma.rn.f64 	%fd46, %fd44, %fd45, %fd43;
	ld.global.f64 	%fd47, [%rd29+16];
	add.s64 	%rd32, %rd31, %rd30;
	ld.global.f64 	%fd48, [%rd32];
	fma.rn.f64 	%fd49, %fd47, %fd48, %fd46;
	ld.global.f64 	%fd50, [%rd29+24];
	add.s64 	%rd33, %rd32, %rd30;
	ld.global.f64 	%fd51, [%rd33];
	fma.rn.f64 	%fd67, %fd50, %fd51, %fd49;
	add.s32 	%r39, %r39, 4;
$L__BB0_8:
	setp.eq.s32 	%p9, %r13, 0;
	@%p9 bra 	$L__BB0_13;
	setp.eq.s32 	%p10, %r13, 1;
	@%p10 bra 	$L__BB0_11;
	add.s32 	%r30, %r39, %r3;
	mul.wide.u32 	%rd34, %r30, 8;
	add.s64 	%rd35, %rd2, %rd34;
	ld.global.f64 	%fd53, [%rd35];
	mad.lo.s32 	%r31, %r39, %r18, %r1;
	mul.wide.s32 	%rd36, %r31, 8;
	add.s64 	%rd37, %rd1, %rd36;
	ld.global.f64 	%fd54, [%rd37];
	fma.rn.f64 	%fd55, %fd53, %fd54, %fd67;
	cvt.u64.u32 	%rd38, %r3;
	cvt.u64.u32 	%rd39, %r39;
	add.s64 	%rd40, %rd39, %rd38;
	shl.b64 	%rd41, %rd40, 3;
	add.s64 	%rd42, %rd2, %rd41;
	ld.global.f64 	%fd56, [%rd42+8];
	mul.wide.s32 	%rd43, %r18, 8;
	add.s64 	%rd44, %rd37, %rd43;
	ld.global.f64 	%fd57, [%rd44];
	fma.rn.f64 	%fd67, %fd56, %fd57, %fd55;
	add.s32 	%r39, %r39, 2;
$L__BB0_11:
	and.b32  	%r32, %r19, 1;
	setp.eq.b32 	%p11, %r32, 1;
	not.pred 	%p12, %p11;
	@%p12 bra 	$L__BB0_13;
	add.s32 	%r33, %r39, %r3;
	mul.wide.u32 	%rd45, %r33, 8;
	add.s64 	%rd46, %rd2, %rd45;
	ld.global.f64 	%fd58, [%rd46];
	mad.lo.s32 	%r34, %r39, %r18, %r1;
	mul.wide.s32 	%rd47, %r34, 8;
	add.s64 	%rd48, %rd1, %rd47;
	ld.global.f64 	%fd59, [%rd48];
	fma.rn.f64 	%fd67, %fd58, %fd59, %fd67;
$L__BB0_13:
	mad.lo.s32 	%r35, %r18, %r2, %r1;
	cvta.to.global.u64 	%rd49, %rd6;
	mul.wide.s32 	%rd50, %r35, 8;
	add.s64 	%rd51, %rd49, %rd50;
	st.global.f64 	[%rd51], %fd67;
$L__BB0_14:
	ret;

}


// ===== COMPILED SASS (sm_100) =====

	.target	sm_100

	.elftype	@"ET_EXEC"


//--------------------- .note.nv.tkinfo           --------------------------
	.section	.note.nv.tkinfo,"",@"SHT_NOTE"
	.sectionflags	@"SHF_NOTE_NV_TKINFO"
	.tkinfo
        /*0018*/ 	.word	0x00000002
        /*0030*/ 	.string	""
        /*0030*/ 	.string	"ptxas"
        /*0030*/ 	.string	"Cuda compilation tools, release 13.0, V13.0.88"
        /*0030*/ 	.string	"Build cuda_13.0.r13.0/compiler.36424714_0"
        /*0030*/ 	.string	"-arch sm_100 -m 64 "



//--------------------- .note.nv.cuinfo           --------------------------
	.section	.note.nv.cuinfo,"",@"SHT_NOTE"
	.sectionflags	@"SHF_NOTE_NV_CUINFO"
        /*0018*/ 	.short	0x0002
        /*001a*/ 	.short	0x0064
        /*001c*/ 	.short	0x0082
	.zero		2


//--------------------- .nv.info                  --------------------------
	.section	.nv.info,"",@"SHT_CUDA_INFO"
	.align	4


	//----- nvinfo : EIATTR_REGCOUNT
	.align		4
        /*0000*/ 	.byte	0x04, 0x2f
        /*0002*/ 	.short	(.L_1 - .L_0)
	.align		4
.L_0:
        /*0004*/ 	.word	index@(_Z7kernel2iiiPdS_S_)
        /*0008*/ 	.word	0x00000020


	//----- nvinfo : EIATTR_FRAME_SIZE
	.align		4
.L_1:
        /*000c*/ 	.byte	0x04, 0x11
        /*000e*/ 	.short	(.L_3 - .L_2)
	.align		4
.L_2:
        /*0010*/ 	.word	index@(_Z7kernel2iiiPdS_S_)
        /*0014*/ 	.word	0x00000000


	//----- nvinfo : EIATTR_MIN_STACK_SIZE
	.align		4
.L_3:
        /*0018*/ 	.byte	0x04, 0x12
        /*001a*/ 	.short	(.L_5 - .L_4)
	.align		4
.L_4:
        /*001c*/ 	.word	index@(_Z7kernel2iiiPdS_S_)
        /*0020*/ 	.word	0x00000000
.L_5:


//--------------------- .nv.compat                --------------------------
	.section	.nv.compat,"",@"SHT_CUDA_COMPAT_INFO"
	.align	4
        /*0000*/ 	.byte	0x02, 0x09, 0x00, 0x00, 0x02, 0x02, 0x01, 0x00, 0x02, 0x05, 0x05, 0x00, 0x03, 0x07, 0x01, 0x01
        /*0010*/ 	.byte	0x02, 0x03, 0x00, 0x00, 0x02, 0x06, 0x01, 0x00, 0x04, 0x0b, 0x08, 0x00, 0x01, 0x00, 0x00, 0x00
        /*0020*/ 	.byte	0x00, 0x00, 0x00, 0x00


//--------------------- .nv.info._Z7kernel2iiiPdS_S_ --------------------------
	.section	.nv.info._Z7kernel2iiiPdS_S_,"",@"SHT_CUDA_INFO"
	.sectionflags	@""
	.align	4


	//----- nvinfo : EIATTR_CUDA_API_VERSION
	.align		4
        /*0000*/ 	.byte	0x04, 0x37
        /*0002*/ 	.short	(.L_7 - .L_6)
.L_6:
        /*0004*/ 	.word	0x00000082


	//----- nvinfo : EIATTR_KPARAM_INFO
	.align		4
.L_7:
        /*0008*/ 	.byte	0x04, 0x17
        /*000a*/ 	.short	(.L_9 - .L_8)
.L_8:
        /*000c*/ 	.word	0x00000000
        /*0010*/ 	.short	0x0005
        /*0012*/ 	.short	0x0020
        /*0014*/ 	.byte	0x00, 0xf5, 0x21, 0x00


	//----- nvinfo : EIATTR_KPARAM_INFO
	.align		4
.L_9:
        /*0018*/ 	.byte	0x04, 0x17
        /*001a*/ 	.short	(.L_11 - .L_10)
.L_10:
        /*001c*/ 	.word	0x00000000
        /*0020*/ 	.short	0x0004
        /*0022*/ 	.short	0x0018
        /*0024*/ 	.byte	0x00, 0xf5, 0x21, 0x00


	//----- nvinfo : EIATTR_KPARAM_INFO
	.align		4
.L_11:
        /*0028*/ 	.byte	0x04, 0x17
        /*002a*/ 	.short	(.L_13 - .L_12)
.L_12:
        /*002c*/ 	.word	0x00000000
        /*0030*/ 	.short	0x0003
        /*0032*/ 	.short	0x0010
        /*0034*/ 	.byte	0x00, 0xf5, 0x21, 0x00


	//----- nvinfo : EIATTR_KPARAM_INFO
	.align		4
.L_13:
        /*0038*/ 	.byte	0x04, 0x17
        /*003a*/ 	.short	(.L_15 - .L_14)
.L_14:
        /*003c*/ 	.word	0x00000000
        /*0040*/ 	.short	0x0002
        /*0042*/ 	.short	0x0008
        /*0044*/ 	.byte	0x00, 0xf0, 0x11, 0x00


	//----- nvinfo : EIATTR_KPARAM_INFO
	.align		4
.L_15:
        /*0048*/ 	.byte	0x04, 0x17
        /*004a*/ 	.short	(.L_17 - .L_16)
.L_16:
        /*004c*/ 	.word	0x00000000
        /*0050*/ 	.short	0x0001
        /*0052*/ 	.short	0x0004
        /*0054*/ 	.byte	0x00, 0xf0, 0x11, 0x00


	//----- nvinfo : EIATTR_KPARAM_INFO
	.align		4
.L_17:
        /*0058*/ 	.byte	0x04, 0x17
        /*005a*/ 	.short	(.L_19 - .L_18)
.L_18:
        /*005c*/ 	.word	0x00000000
        /*0060*/ 	.short	0x0000
        /*0062*/ 	.short	0x0000
        /*0064*/ 	.byte	0x00, 0xf0, 0x11, 0x00


	//----- nvinfo : EIATTR_SPARSE_MMA_MASK
	.align		4
.L_19:
        /*0068*/ 	.byte	0x03, 0x50
        /*006a*/ 	.short	0x0000


	//----- nvinfo : EIATTR_MAXREG_COUNT
	.align		4
        /*006c*/ 	.byte	0x03, 0x1b
        /*006e*/ 	.short	0x00ff


	//----- nvinfo : EIATTR_MERCURY_ISA_VERSION
	.align		4
        /*0070*/ 	.byte	0x03, 0x5f
        /*0072*/ 	.short	0x0101


	//----- nvinfo : EIATTR_VRC_CTA_INIT_COUNT
	.align		4
        /*0074*/ 	.byte	0x02, 0x4a
	.zero		1
	.zero		1


	//----- nvinfo : EIATTR_EXIT_INSTR_OFFSETS
	.align		4
        /*0078*/ 	.byte	0x04, 0x1c
        /*007a*/ 	.short	(.L_21 - .L_20)


	//   ....[0]....
.L_20:
        /*007c*/ 	.word	0x000000c0


	//   ....[1]....
        /*0080*/ 	.word	0x000008e0


	//----- nvinfo : EIATTR_CBANK_PARAM_SIZE
	.align		4
.L_21:
        /*0084*/ 	.byte	0x03, 0x19
        /*0086*/ 	.short	0x0028


	//----- nvinfo : EIATTR_PARAM_CBANK
	.align		4
        /*0088*/ 	.byte	0x04, 0x0a
        /*008a*/ 	.short	(.L_23 - .L_22)
	.align		4
.L_22:
        /*008c*/ 	.word	index@(.nv.constant0._Z7kernel2iiiPdS_S_)
        /*0090*/ 	.short	0x0380
        /*0092*/ 	.short	0x0028


	//----- nvinfo : EIATTR_SW_WAR
	.align		4
.L_23:
        /*0094*/ 	.byte	0x04, 0x36
        /*0096*/ 	.short	(.L_25 - .L_24)
.L_24:
        /*0098*/ 	.word	0x00000008
.L_25:


//--------------------- .nv.callgraph             --------------------------
	.section	.nv.callgraph,"",@"SHT_CUDA_CALLGRAPH"
	.align	4
	.sectionentsize	8
	.align		4
        /*0000*/ 	.word	0x00000000
	.align		4
        /*0004*/ 	.word	0xffffffff
	.align		4
        /*0008*/ 	.word	0x00000000
	.align		4
        /*000c*/ 	.word	0xfffffffe
	.align		4
        /*0010*/ 	.word	0x00000000
	.align		4
        /*0014*/ 	.word	0xfffffffd
	.align		4
        /*0018*/ 	.word	0x00000000
	.align		4
        /*001c*/ 	.word	0xfffffffc


//--------------------- .text._Z7kernel2iiiPdS_S_ --------------------------
	.section	.text._Z7kernel2iiiPdS_S_,"ax",@progbits
	.align	128
        .global         _Z7kernel2iiiPdS_S_
        .type           _Z7kernel2iiiPdS_S_,@function
        .size           _Z7kernel2iiiPdS_S_,(.L_x_5 - _Z7kernel2iiiPdS_S_)
        .other          _Z7kernel2iiiPdS_S_,@"STO_CUDA_ENTRY STV_DEFAULT"
_Z7kernel2iiiPdS_S_:
.text._Z7kernel2iiiPdS_S_:
[----:B------:R-:W-:Y:S01]  /*0000*/  LDC R1, c[0x0][0x37c] ;  /* 0x0000df00ff017b82 */ /* 0x000fe20000000800 */
[----:B------:R-:W0:Y:S07]  /*0010*/  S2R R3, SR_TID.X ;  /* 0x0000000000037919 */ /* 0x000e2e0000002100 */
[----:B------:R-:W0:Y:S01]  /*0020*/  S2UR UR4, SR_CTAID.X ;  /* 0x00000000000479c3 */ /* 0x000e220000002500 */
[----:B------:R-:W1:Y:S07]  /*0030*/  S2R R7, SR_TID.Y ;  /* 0x0000000000077919 */ /* 0x000e6e0000002200 */
[----:B------:R-:W0:Y:S08]  /*0040*/  LDC R0, c[0x0][0x360] ;  /* 0x0000d800ff007b82 */ /* 0x000e300000000800 */
[----:B------:R-:W1:Y:S08]  /*0050*/  S2UR UR5, SR_CTAID.Y ;  /* 0x00000000000579c3 */ /* 0x000e700000002600 */
[----:B------:R-:W1:Y:S08]  /*0060*/  LDC R2, c[0x0][0x364] ;  /* 0x0000d900ff027b82 */ /* 0x000e700000000800 */
[----:B------:R-:W2:Y:S01]  /*0070*/  LDC.64 R4, c[0x0][0x380] ;  /* 0x0000e000ff047b82 */ /* 0x000ea20000000a00 */
[----:B0-----:R-:W-:-:S02]  /*0080*/  IMAD R0, R0, UR4, R3 ;  /* 0x0000000400007c24 */ /* 0x001fc4000f8e0203 */
[----:B-1----:R-:W-:-:S03]  /*0090*/  IMAD R3, R2, UR5, R7 ;  /* 0x0000000502037c24 */ /* 0x002fc6000f8e0207 */
[----:B--2---:R-:W-:-:S04]  /*00a0*/  ISETP.GE.AND P0, PT, R0, R5, PT ;  /* 0x000000050000720c */ /* 0x004fc80003f06270 */
[----:B------:R-:W-:-:S13]  /*00b0*/  ISETP.GE.OR P0, PT, R3, R4, P0 ;  /* 0x000000040300720c */ /* 0x000fda0000706670 */
[----:B------:R-:W-:Y:S05]  /*00c0*/  @P0 EXIT ;  /* 0x000000000000094d */ /* 0x000fea0003800000 */
[----:B------:R-:W0:Y:S01]  /*00d0*/  LDC R2, c[0x0][0x388] ;  /* 0x0000e200ff027b82 */ /* 0x000e220000000800 */
[----:B------:R-:W1:Y:S01]  /*00e0*/  LDCU.64 UR4, c[0x0][0x358] ;  /* 0x00006b00ff0477ac */ /* 0x000e620008000a00 */
[----:B------:R-:W-:Y:S02]  /*00f0*/  CS2R R18, SRZ ;  /* 0x0000000000127805 */ /* 0x000fe4000001ff00 */
[----:B0-----:R-:W-:-:S13]  /*0100*/  ISETP.GE.AND P0, PT, R2, 0x1, PT ;  /* 0x000000010200780c */ /* 0x001fda0003f06270 */
[----:B-1----:R-:W-:Y:S05]  /*0110*/  @!P0 BRA `(.L_x_0) ;  /* 0x0000000400e08947 */ /* 0x002fea0003800000 */
[C---:B------:R-:W-:Y:S01]  /*0120*/  ISETP.GE.U32.AND P1, PT, R2.reuse, 0x8, PT ;  /* 0x000000080200780c */ /* 0x040fe20003f26070 */
[----:B------:R-:W-:Y:S01]  /*0130*/  HFMA2 R7, -RZ, RZ, 0, 0 ;  /* 0x00000000ff077431 */ /* 0x000fe200000001ff */
[----:B------:R-:W-:Y:S01]  /*0140*/  LOP3.LUT R4, R2, 0x7, RZ, 0xc0, !PT ;  /* 0x0000000702047812 */ /* 0x000fe200078ec0ff */
[----:B------:R-:W-:Y:S01]  /*0150*/  IMAD R6, R3, R2, RZ ;  /* 0x0000000203067224 */ /* 0x000fe200078e02ff */
[----:B------:R-:W-:Y:S02]  /*0160*/  CS2R R18, SRZ ;  /* 0x0000000000127805 */ /* 0x000fe4000001ff00 */
[----:B------:R-:W-:-:S07]  /*0170*/  ISETP.NE.AND P0, PT, R4, RZ, PT ;  /* 0x000000ff0400720c */ /* 0x000fce0003f05270 */
[----:B------:R-:W-:Y:S06]  /*0180*/  @!P1 BRA `(.L_x_1) ;  /* 0x0000000000c49947 */ /* 0x000fec0003800000 */
[----:B------:R-:W0:Y:S01]  /*0190*/  LDC.64 R8, c[0x0][0x390] ;  /* 0x0000e400ff087b82 */ /* 0x000e220000000a00 */
[----:B------:R-:W-:Y:S01]  /*01a0*/  LOP3.LUT R7, R2, 0x7ffffff8, RZ, 0xc0, !PT ;  /* 0x7ffffff802077812 */ /* 0x000fe200078ec0ff */
[----:B------:R-:W-:Y:S01]  /*01b0*/  IMAD.MOV.U32 R28, RZ, RZ, R0 ;  /* 0x000000ffff1c7224 */ /* 0x000fe200078e0000 */
[----:B------:R-:W-:-:S03]  /*01c0*/  CS2R R18, SRZ ;  /* 0x0000000000127805 */ /* 0x000fc6000001ff00 */
[----:B------:R-:W-:Y:S02]  /*01d0*/  IMAD.MOV R26, RZ, RZ, -R7 ;  /* 0x000000ffff1a7224 */ /* 0x000fe400078e0a07 */
[----:B0-----:R-:W-:-:S03]  /*01e0*/  IMAD.WIDE.U32 R8, R6, 0x8, R8 ;  /* 0x0000000806087825 */ /* 0x001fc600078e0008 */
[----:B------:R-:W-:-:S04]  /*01f0*/  IADD3 R10, P1, PT, R8, 0x20, RZ ;  /* 0x00000020080a7810 */ /* 0x000fc80007f3e0ff */
[----:B------:R-:W-:-:S09]  /*0200*/  IADD3.X R11, PT, PT, RZ, R9, RZ, P1, !PT ;  /* 0x00000009ff0b7210 */ /* 0x000fd20000ffe4ff */
.L_x_2:
[----:B------:R-:W0:Y:S01]  /*0210*/  LDC.64 R22, c[0x0][0x398] ;  /* 0x0000e600ff167b82 */ /* 0x000e220000000a00 */
[----:B------:R-:W-:Y:S01]  /*0220*/  MOV R8, R10 ;  /* 0x0000000a00087202 */ /* 0x000fe20000000f00 */
[----:B------:R-:W-:-:S05]  /*0230*/  IMAD.MOV.U32 R9, RZ, RZ, R11 ;  /* 0x000000ffff097224 */ /* 0x000fca00078e000b */
[----:B------:R-:W2:Y:S04]  /*0240*/  LDG.E.64 R14, desc[UR4][R8.64+-0x20] ;  /* 0xffffe004080e7981 */ /* 0x000ea8000c1e1b00 */
[----:B------:R-:W3:Y:S01]  /*0250*/  LDG.E.64 R10, desc[UR4][R8.64+-0x18] ;  /* 0xffffe804080a7981 */ /* 0x000ee2000c1e1b00 */
[----:B0-----:R-:W-:-:S05]  /*0260*/  IMAD.WIDE R22, R28, 0x8, R22 ;  /* 0x000000081c167825 */ /* 0x001fca00078e0216 */
[----:B------:R-:W2:Y:S01]  /*0270*/  LDG.E.64 R12, desc[UR4][R22.64] ;  /* 0x00000004160c7981 */ /* 0x000ea2000c1e1b00 */
[----:B------:R-:W-:-:S05]  /*0280*/  IMAD.WIDE R24, R5, 0x8, R22 ;  /* 0x0000000805187825 */ /* 0x000fca00078e0216 */
[----:B------:R-:W3:Y:S01]  /*0290*/  LDG.E.64 R16, desc[UR4][R24.64] ;  /* 0x0000000418107981 */ /* 0x000ee2000c1e1b00 */
[----:B------:R-:W-:Y:S01]  /*02a0*/  IMAD.WIDE R20, R5, 0x8, R24 ;  /* 0x0000000805147825 */ /* 0x000fe200078e0218 */
[----:B--2---:R-:W-:Y:S02]  /*02b0*/  DFMA R18, R14, R12, R18 ;  /* 0x0000000c0e12722b */ /* 0x004fe40000000012 */
[----:B------:R-:W2:Y:S04]  /*02c0*/  LDG.E.64 R14, desc[UR4][R8.64+-0x10] ;  /* 0xfffff004080e7981 */ /* 0x000ea8000c1e1b00 */
[----:B------:R0:W2:Y:S02]  /*02d0*/  LDG.E.64 R12, desc[UR4][R20.64] ;  /* 0x00000004140c7981 */ /* 0x0000a4000c1e1b00 */
[----:B---3--:R-:W-:-:S02]  /*02e0*/  DFMA R16, R10, R16, R18 ;  /* 0x000000100a10722b */ /* 0x008fc40000000012 */
[----:B------:R-:W3:Y:S01]  /*02f0*/  LDG.E.64 R10, desc[UR4][R8.64+-0x8] ;  /* 0xfffff804080a7981 */ /* 0x000ee2000c1e1b00 */
[----:B0-----:R-:W-:-:S05]  /*0300*/  IMAD.WIDE R20, R5, 0x8, R20 ;  /* 0x0000000805147825 */ /* 0x001fca00078e0214 */
[----:B------:R-:W3:Y:S01]  /*0310*/  LDG.E.64 R18, desc[UR4][R20.64] ;  /* 0x0000000414127981 */ /* 0x000ee2000c1e1b00 */
[C---:B------:R-:W-:Y:S01]  /*0320*/  IMAD.WIDE R22, R5.reuse, 0x8, R20 ;  /* 0x0000000805167825 */ /* 0x040fe200078e0214 */
[----:B--2---:R-:W-:Y:S02]  /*0330*/  DFMA R12, R14, R12, R16 ;  /* 0x0000000c0e0c722b */ /* 0x004fe40000000010 */
[----:B------:R-:W2:Y:S04]  /*0340*/  LDG.E.64 R16, desc[UR4][R8.64] ;  /* 0x0000000408107981 */ /* 0x000ea8000c1e1b00 */
[----:B------:R-:W2:Y:S01]  /*0350*/  LDG.E.64 R14, desc[UR4][R22.64] ;  /* 0x00000004160e7981 */ /* 0x000ea2000c1e1b00 */
[----:B------:R-:W-:Y:S01]  /*0360*/  IMAD.WIDE R24, R5, 0x8, R22 ;  /* 0x0000000805187825 */ /* 0x000fe200078e0216 */
[----:B---3--:R-:W-:-:S02]  /*0370*/  DFMA R18, R10, R18, R12 ;  /* 0x000000120a12722b */ /* 0x008fc4000000000c */
[----:B------:R-:W3:Y:S04]  /*0380*/  LDG.E.64 R22, desc[UR4][R8.64+0x18] ;  /* 0x0000180408167981 */ /* 0x000ee8000c1e1b00 */
[----:B------:R-:W4:Y:S04]  /*0390*/  LDG.E.64 R10, desc[UR4][R8.64+0x8] ;  /* 0x00000804080a7981 */ /* 0x000f28000c1e1b00 */
[----:B------:R0:W4:Y:S02]  /*03a0*/  LDG.E.64 R12, desc[UR4][R24.64] ;  /* 0x00000004180c7981 */ /* 0x000124000c1e1b00 */
[----:B0-----:R-:W-:-:S04]  /*03b0*/  IMAD.WIDE R24, R5, 0x8, R24 ;  /* 0x0000000805187825 */ /* 0x001fc800078e0218 */
[----:B------:R-:W-:-:S06]  /*03c0*/  IMAD.WIDE R20, R5, 0x8, R24 ;  /* 0x0000000805147825 */ /* 0x000fcc00078e0218 */
[----:B------:R-:W3:Y:S01]  /*03d0*/  LDG.E.64 R20, desc[UR4][R20.64] ;  /* 0x0000000414147981 */ /* 0x000ee2000c1e1b00 */
[----:B--2---:R-:W-:-:S03]  /*03e0*/  DFMA R14, R16, R14, R18 ;  /* 0x0000000e100e722b */ /* 0x004fc60000000012 */
[----:B------:R-:W2:Y:S04]  /*03f0*/  LDG.E.64 R16, desc[UR4][R8.64+0x10] ;  /* 0x0000100408107981 */ /* 0x000ea8000c1e1b00 */
[----:B------:R-:W2:Y:S01]  /*0400*/  LDG.E.64 R18, desc[UR4][R24.64] ;  /* 0x0000000418127981 */ /* 0x000ea2000c1e1b00 */
[----:B------:R-:W-:-:S04]  /*0410*/  IADD3 R26, PT, PT, R26, 0x8, RZ ;  /* 0x000000081a1a7810 */ /* 0x000fc80007ffe0ff */
[----:B------:R-:W-:Y:S01]  /*0420*/  ISETP.NE.AND P1, PT, R26, RZ, PT ;  /* 0x000000ff1a00720c */ /* 0x000fe20003f25270 */
[----:B----4-:R-:W-:Y:S01]  /*0430*/  DFMA R10, R10, R12, R14 ;  /* 0x0000000c0a0a722b */ /* 0x010fe2000000000e */
[----:B------:R-:W-:-:S07]  /*0440*/  LEA R28, R5, R28, 0x3 ;  /* 0x0000001c051c7211 */ /* 0x000fce00078e18ff */
[----:B--2---:R-:W-:Y:S01]  /*0450*/  DFMA R18, R16, R18, R10 ;  /* 0x000000121012722b */ /* 0x004fe2000000000a */
[----:B------:R-:W-:-:S07]  /*0460*/  IADD3 R10, P2, PT, R8, 0x40, RZ ;  /* 0x00000040080a7810 */ /* 0x000fce0007f5e0ff */
[----:B---3--:R-:W-:Y:S01]  /*0470*/  DFMA R18, R22, R20, R18 ;  /* 0x000000141612722b */ /* 0x008fe20000000012 */
[----:B------:R-:W-:Y:S01]  /*0480*/  IMAD.X R11, RZ, RZ, R9, P2 ;  /* 0x000000ffff0b7224 */ /* 0x000fe200010e0609 */
[----:B------:R-:W-:Y:S09]  /*0490*/  @P1 BRA `(.L_x_2) ;  /* 0xfffffffc005c1947 */ /* 0x000ff2000383ffff */
.L_x_1:
[----:B------:R-:W-:Y:S05]  /*04a0*/  @!P0 BRA `(.L_x_0) ;  /* 0x0000000000fc8947 */ /* 0x000fea0003800000 */
[----:B------:R-:W-:Y:S02]  /*04b0*/  ISETP.GE.U32.AND P1, PT, R4, 0x4, PT ;  /* 0x000000040400780c */ /* 0x000fe40003f26070 */
[----:B------:R-:W-:-:S04]  /*04c0*/  LOP3.LUT R26, R2, 0x3, RZ, 0xc0, !PT ;  /* 0x00000003021a7812 */ /* 0x000fc800078ec0ff */
[----:B------:R-:W-:-:S07]  /*04d0*/  ISETP.NE.AND P0, PT, R26, RZ, PT ;  /* 0x000000ff1a00720c */ /* 0x000fce0003f05270 */
[----:B------:R-:W-:Y:S06]  /*04e0*/  @!P1 BRA `(.L_x_3) ;  /* 0x00000000006c9947 */ /* 0x000fec0003800000 */
[----:B------:R-:W0:Y:S01]  /*04f0*/  LDC.64 R24, c[0x0][0x390] ;  /* 0x0000e400ff187b82 */ /* 0x000e220000000a00 */
[----:B------:R-:W1:Y:S01]  /*0500*/  LDCU.64 UR6, c[0x0][0x390] ;  /* 0x00007200ff0677ac */ /* 0x000e620008000a00 */
[C---:B------:R-:W-:Y:S01]  /*0510*/  IMAD.IADD R9, R6.reuse, 0x1, R7 ;  /* 0x0000000106097824 */ /* 0x040fe200078e0207 */
[----:B------:R-:W-:Y:S01]  /*0520*/  IADD3 R4, P1, PT, R6, R7, RZ ;  /* 0x0000000706047210 */ /* 0x000fe20007f3e0ff */
[----:B------:R-:W-:-:S04]  /*0530*/  IMAD R13, R7, R5, R0 ;  /* 0x00000005070d7224 */ /* 0x000fc800078e0200 */
[----:B------:R-:W2:Y:S01]  /*0540*/  LDC.64 R10, c[0x0][0x398] ;  /* 0x0000e600ff0a7b82 */ /* 0x000ea20000000a00 */
[----:B0-----:R-:W-:-:S06]  /*0550*/  IMAD.WIDE.U32 R24, R9, 0x8, R24 ;  /* 0x0000000809187825 */ /* 0x001fcc00078e0018 */
[----:B------:R-:W3:Y:S01]  /*0560*/  LDG.E.64 R24, desc[UR4][R24.64] ;  /* 0x0000000418187981 */ /* 0x000ee2000c1e1b00 */
[----:B--2---:R-:W-:Y:S01]  /*0570*/  IMAD.WIDE R10, R13, 0x8, R10 ;  /* 0x000000080d0a7825 */ /* 0x004fe200078e020a */
[----:B------:R-:W-:Y:S02]  /*0580*/  IADD3.X R13, PT, PT, RZ, RZ, RZ, P1, !PT ;  /* 0x000000ffff0d7210 */ /* 0x000fe40000ffe4ff */
[C---:B-1----:R-:W-:Y:S02]  /*0590*/  LEA R28, P1, R4.reuse, UR6, 0x3 ;  /* 0x00000006041c7c11 */ /* 0x042fe4000f8218ff */
[----:B------:R-:W3:Y:S01]  /*05a0*/  LDG.E.64 R8, desc[UR4][R10.64] ;  /* 0x000000040a087981 */ /* 0x000ee2000c1e1b00 */
[----:B------:R-:W-:Y:S01]  /*05b0*/  IMAD.WIDE R14, R5, 0x8, R10 ;  /* 0x00000008050e7825 */ /* 0x000fe200078e020a */
[----:B------:R-:W-:-:S05]  /*05c0*/  LEA.HI.X R29, R4, UR7, R13, 0x3, P1 ;  /* 0x00000007041d7c11 */ /* 0x000fca00088f1c0d */
[----:B------:R-:W2:Y:S01]  /*05d0*/  LDG.E.64 R12, desc[UR4][R28.64+0x8] ;  /* 0x000008041c0c7981 */ /* 0x000ea2000c1e1b00 */
[----:B------:R-:W-:-:S03]  /*05e0*/  IMAD.WIDE R20, R5, 0x8, R14 ;  /* 0x0000000805147825 */ /* 0x000fc600078e020e */
[----:B------:R-:W2:Y:S04]  /*05f0*/  LDG.E.64 R10, desc[UR4][R14.64] ;  /* 0x000000040e0a7981 */ /* 0x000ea8000c1e1b00 */
[----:B------:R-:W4:Y:S01]  /*0600*/  LDG.E.64 R16, desc[UR4][R20.64] ;  /* 0x0000000414107981 */ /* 0x000f22000c1e1b00 */
[----:B------:R-:W-:-:S03]  /*0610*/  IMAD.WIDE R22, R5, 0x8, R20 ;  /* 0x0000000805167825 */ /* 0x000fc600078e0214 */
[----:B------:R-:W4:Y:S04]  /*0620*/  LDG.E.64 R14, desc[UR4][R28.64+0x10] ;  /* 0x000010041c0e7981 */ /* 0x000f28000c1e1b00 */
[----:B------:R-:W5:Y:S04]  /*0630*/  LDG.E.64 R20, desc[UR4][R28.64+0x18] ;  /* 0x000018041c147981 */ /* 0x000f68000c1e1b00 */
[----:B------:R-:W5:Y:S01]  /*0640*/  LDG.E.64 R22, desc[UR4][R22.64] ;  /* 0x0000000416167981 */ /* 0x000f62000c1e1b00 */
[----:B------:R-:W-:Y:S01]  /*0650*/  VIADD R7, R7, 0x4 ;  /* 0x0000000407077836 */ /* 0x000fe20000000000 */
[----:B---3--:R-:W-:-:S08]  /*0660*/  DFMA R8, R24, R8, R18 ;  /* 0x000000081808722b */ /* 0x008fd00000000012 */
[----:B--2---:R-:W-:-:S08]  /*0670*/  DFMA R8, R12, R10, R8 ;  /* 0x0000000a0c08722b */ /* 0x004fd00000000008 */
[----:B----4-:R-:W-:-:S08]  /*0680*/  DFMA R8, R14, R16, R8 ;  /* 0x000000100e08722b */ /* 0x010fd00000000008 */
[----:B-----5:R-:W-:-:S11]  /*0690*/  DFMA R18, R20, R22, R8 ;  /* 0x000000161412722b */ /* 0x020fd60000000008 */
.L_x_3:
[----:B------:R-:W-:Y:S05]  /*06a0*/  @!P0 BRA `(.L_x_0) ;  /* 0x00000000007c8947 */ /* 0x000fea0003800000 */
[----:B------:R-:W-:Y:S01]  /*06b0*/  ISETP.NE.AND P1, PT, R26, 0x1, PT ;  /* 0x000000011a00780c */ /* 0x000fe20003f25270 */
[----:B------:R-:W0:Y:S01]  /*06c0*/  LDC.64 R12, c[0x0][0x390] ;  /* 0x0000e400ff0c7b82 */ /* 0x000e220000000a00 */
[----:B------:R-:W-:-:S04]  /*06d0*/  LOP3.LUT R2, R2, 0x1, RZ, 0xc0, !PT ;  /* 0x0000000102027812 */ /* 0x000fc800078ec0ff */
[----:B------:R-:W-:-:S03]  /*06e0*/  ISETP.NE.U32.AND P0, PT, R2, 0x1, PT ;  /* 0x000000010200780c */ /* 0x000fc60003f05070 */
[----:B------:R-:W1:Y:S04]  /*06f0*/  LDC.64 R20, c[0x0][0x398] ;  /* 0x0000e600ff147b82 */ /* 0x000e680000000a00 */
[C---:B------:R-:W-:Y:S01]  /*0700*/  @P1 IADD3 R17, PT, PT, R6.reuse, R7, RZ ;  /* 0x0000000706111210 */ /* 0x040fe20007ffe0ff */
[C---:B------:R-:W-:Y:S01]  /*0710*/  @P1 IMAD R23, R7.reuse, R5, R0 ;  /* 0x0000000507171224 */ /* 0x040fe200078e0200 */
[----:B------:R-:W-:Y:S01]  /*0720*/  @P1 IADD3 R2, P2, PT, R6, R7, RZ ;  /* 0x0000000706021210 */ /* 0x000fe20007f5e0ff */
[----:B------:R-:W-:Y:S01]  /*0730*/  @P1 VIADD R7, R7, 0x2 ;  /* 0x0000000207071836 */ /* 0x000fe20000000000 */
[----:B------:R-:W2:Y:S02]  /*0740*/  @P1 LDC.64 R8, c[0x0][0x390] ;  /* 0x0000e400ff081b82 */ /* 0x000ea40000000a00 */
[----:B------:R-:W-:-:S06]  /*0750*/  @P1 IADD3.X R4, PT, PT, RZ, RZ, RZ, P2, !PT ;  /* 0x000000ffff041210 */ /* 0x000fcc00017fe4ff */
[----:B------:R-:W3:Y:S01]  /*0760*/  LDC.64 R14, c[0x0][0x390] ;  /* 0x0000e400ff0e7b82 */ /* 0x000ee20000000a00 */
[----:B0-----:R-:W-:-:S07]  /*0770*/  @P1 IMAD.WIDE.U32 R16, R17, 0x8, R12 ;  /* 0x0000000811101825 */ /* 0x001fce00078e000c */
[----:B------:R-:W0:Y:S01]  /*0780*/  LDC.64 R10, c[0x0][0x398] ;  /* 0x0000e600ff0a7b82 */ /* 0x000e220000000a00 */
[----:B-1----:R-:W-:Y:S01]  /*0790*/  @P1 IMAD.WIDE R20, R23, 0x8, R20 ;  /* 0x0000000817141825 */ /* 0x002fe200078e0214 */
[----:B------:R-:W4:Y:S04]  /*07a0*/  @P1 LDG.E.64 R16, desc[UR4][R16.64] ;  /* 0x0000000410101981 */ /* 0x000f28000c1e1b00 */
[----:B------:R-:W4:Y:S01]  /*07b0*/  @P1 LDG.E.64 R12, desc[UR4][R20.64] ;  /* 0x00000004140c1981 */ /* 0x000f22000c1e1b00 */
[----:B--2---:R-:W-:Y:S01]  /*07c0*/  @P1 LEA R8, P2, R2, R8, 0x3 ;  /* 0x0000000802081211 */ /* 0x004fe200078418ff */
[----:B------:R-:W-:-:S03]  /*07d0*/  @P1 IMAD.WIDE R22, R5, 0x8, R20 ;  /* 0x0000000805161825 */ /* 0x000fc600078e0214 */
[----:B------:R-:W-:Y:S01]  /*07e0*/  @P1 LEA.HI.X R9, R2, R9, R4, 0x3, P2 ;  /* 0x0000000902091211 */ /* 0x000fe200010f1c04 */
[----:B------:R-:W-:Y:S01]  /*07f0*/  @!P0 IMAD R27, R7, R5, R0 ;  /* 0x00000005071b8224 */ /* 0x000fe200078e0200 */
[----:B------:R-:W-:Y:S02]  /*0800*/  @!P0 IADD3 R25, PT, PT, R6, R7, RZ ;  /* 0x0000000706198210 */ /* 0x000fe40007ffe0ff */
[----:B------:R-:W2:Y:S04]  /*0810*/  @P1 LDG.E.64 R6, desc[UR4][R22.64] ;  /* 0x0000000416061981 */ /* 0x000ea8000c1e1b00 */
[----:B------:R-:W2:Y:S01]  /*0820*/  @P1 LDG.E.64 R8, desc[UR4][R8.64+0x8] ;  /* 0x0000080408081981 */ /* 0x000ea2000c1e1b00 */
[----:B---3--:R-:W-:-:S04]  /*0830*/  @!P0 IMAD.WIDE.U32 R14, R25, 0x8, R14 ;  /* 0x00000008190e8825 */ /* 0x008fc800078e000e */
[----:B0-----:R-:W-:Y:S02]  /*0840*/  @!P0 IMAD.WIDE R10, R27, 0x8, R10 ;  /* 0x000000081b0a8825 */ /* 0x001fe400078e020a */
[----:B------:R-:W3:Y:S04]  /*0850*/  @!P0 LDG.E.64 R14, desc[UR4][R14.64] ;  /* 0x000000040e0e8981 */ /* 0x000ee8000c1e1b00 */
[----:B------:R-:W3:Y:S01]  /*0860*/  @!P0 LDG.E.64 R10, desc[UR4][R10.64] ;  /* 0x000000040a0a8981 */ /* 0x000ee2000c1e1b00 */
[----:B----4-:R-:W-:-:S08]  /*0870*/  @P1 DFMA R12, R16, R12, R18 ;  /* 0x0000000c100c122b */ /* 0x010fd00000000012 */
[----:B--2---:R-:W-:-:S08]  /*0880*/  @P1 DFMA R18, R8, R6, R12 ;  /* 0x000000060812122b */ /* 0x004fd0000000000c */
[----:B---3--:R-:W-:-:S11]  /*0890*/  @!P0 DFMA R18, R14, R10, R18 ;  /* 0x0000000a0e12822b */ /* 0x008fd60000000012 */
.L_x_0:
[----:B------:R-:W0:Y:S01]  /*08a0*/  LDC.64 R6, c[0x0][0x3a0] ;  /* 0x0000e800ff067b82 */ /* 0x000e220000000a00 */
[----:B------:R-:W-:-:S04]  /*08b0*/  IMAD R3, R3, R5, R0 ;  /* 0x0000000503037224 */ /* 0x000fc800078e0200 */
[----:B0-----:R-:W-:-:S05]  /*08c0*/  IMAD.WIDE R2, R3, 0x8, R6 ;  /* 0x0000000803027825 */ /* 0x001fca00078e0206 */
[----:B------:R-:W-:Y:S01]  /*08d0*/  STG.E.64 desc[UR4][R2.64], R18 ;  /* 0x0000001202007986 */ /* 0x000fe2000c101b04 */
[----:B------:R-:W-:Y:S05]  /*08e0*/  EXIT ;  /* 0x000000000000794d */ /* 0x000fea0003800000 */
.L_x_4:
[----:B------:R-:W-:-:S00]  /*08f0*/  BRA `(.L_x_4) ;  /* 0xfffffffc00fc7947 */ /* 0x000fc0000383ffff */
[----:B------:R-:W-:-:S00]  /*0900*/  NOP ;  /* 0x0000000000007918 */ /* 0x000fc00000000000 */
[----:B------:R-:W-:-:S00]  /*0910*/  NOP ;  /* 0x0000000000007918 */ /* 0x000fc00000000000 */
[----:B------:R-:W-:-:S00]  /*0920*/  NOP ;  /* 0x0000000000007918 */ /* 0x000fc00000000000 */
[----:B------:R-:W-:-:S00]  /*0930*/  NOP ;  /* 0x0000000000007918 */ /* 0x000fc00000000000 */
[----:B------:R-:W-:-:S00]  /*0940*/  NOP ;  /* 0x0000000000007918 */ /* 0x000fc00000000000 */
[----:B------:R-:W-:-:S00]  /*0950*/  NOP ;  /* 0x0000000000007918 */ /* 0x000fc00000000000 */
[----:B------:R-:W-:-:S00]  /*0960*/  NOP ;  /* 0x0000000000007918 */ /* 0x000fc00000000000 */
[----:B------:R-:W-:-:S00]  /*0970*/  NOP ;  /* 0x0000000000007918 */ /* 0x000fc00000000000 */
.L_x_5:


//--------------------- .nv.shared.reserved.0     --------------------------
	.section	.nv.shared.reserved.0,"aw",@nobits
	.weak		__nv_reservedSMEM_offset_0_alias
	.size		__nv_reservedSMEM_offset_0_alias, 0, 64
	.other		__nv_reservedSMEM_offset_0_alias,@"STO_CUDA_RESERVED_SHARED STV_DEFAULT"
__nv_reservedSMEM_offset_0_alias:
	.zero		0
	.zero		64


//--------------------- .nv.constant0._Z7kernel2iiiPdS_S_ --------------------------
	.section	.nv.constant0._Z7kernel2iiiPdS_S_,"a",@progbits
	.sectionflags	@""
	.align	4
.nv.constant0._Z7kernel2iiiPdS_S_:
	.zero		936


//--------------------- SYMBOLS --------------------------

	.type		.nv.reservedSmem.offset0,@object
	.size		.nv.reservedSmem.offset0,0x4
